//
// Generated by NVIDIA NVVM Compiler
//
// Compiler Build ID: CL-36424714
// Cuda compilation tools, release 13.0, V13.0.88
// Based on NVVM 20.0.0
//

.version 9.0
.target sm_100
.address_size 64

	// .globl	_Z15rectifyParallelPhS_jj

.visible .entry _Z15rectifyParallelPhS_jj(
	.param .u64 .ptr .align 1 _Z15rectifyParallelPhS_jj_param_0,
	.param .u64 .ptr .align 1 _Z15rectifyParallelPhS_jj_param_1,
	.param .u32 _Z15rectifyParallelPhS_jj_param_2,
	.param .u32 _Z15rectifyParallelPhS_jj_param_3
)
{
	.reg .pred 	%p<3>;
	.reg .b16 	%rs<3>;
	.reg .b32 	%r<7>;
	.reg .b64 	%rd<8>;

	ld.param.u64 	%rd3, [_Z15rectifyParallelPhS_jj_param_0];
	ld.param.u64 	%rd4, [_Z15rectifyParallelPhS_jj_param_1];
	ld.param.u32 	%r4, [_Z15rectifyParallelPhS_jj_param_2];
	ld.param.u32 	%r5, [_Z15rectifyParallelPhS_jj_param_3];
	mov.u32 	%r6, %tid.x;
	setp.ge.u32 	%p1, %r6, %r5;
	@%p1 bra 	$L__BB0_3;
	cvta.to.global.u64 	%rd1, %rd3;
	cvta.to.global.u64 	%rd2, %rd4;
$L__BB0_2:
	cvt.s64.s32 	%rd5, %r6;
	add.s64 	%rd6, %rd1, %rd5;
	ld.global.u8 	%rs1, [%rd6];
	max.u16 	%rs2, %rs1, 127;
	add.s64 	%rd7, %rd2, %rd5;
	st.global.u8 	[%rd7], %rs2;
	add.s32 	%r6, %r6, %r4;
	setp.lt.u32 	%p2, %r6, %r5;
	@%p2 bra 	$L__BB0_2;
$L__BB0_3:
	ret;

}


// ===== COMPILED SASS (sm_100) =====

	.target	sm_100

	.elftype	@"ET_EXEC"


//--------------------- .note.nv.tkinfo           --------------------------
	.section	.note.nv.tkinfo,"",@"SHT_NOTE"
	.sectionflags	@"SHF_NOTE_NV_TKINFO"
	.tkinfo
        /*0018*/ 	.word	0x00000002
        /*0030*/ 	.string	""
        /*0030*/ 	.string	"ptxas"
        /*0030*/ 	.string	"Cuda compilation tools, release 13.0, V13.0.88"
        /*0030*/ 	.string	"Build cuda_13.0.r13.0/compiler.36424714_0"
        /*0030*/ 	.string	"-arch sm_100 -m 64 "



//--------------------- .note.nv.cuinfo           --------------------------
	.section	.note.nv.cuinfo,"",@"SHT_NOTE"
	.sectionflags	@"SHF_NOTE_NV_CUINFO"
        /*0018*/ 	.short	0x0002
        /*001a*/ 	.short	0x0064
        /*001c*/ 	.short	0x0082
	.zero		2


//--------------------- .nv.info                  --------------------------
	.section	.nv.info,"",@"SHT_CUDA_INFO"
	.align	4


	//----- nvinfo : EIATTR_REGCOUNT
	.align		4
        /*0000*/ 	.byte	0x04, 0x2f
        /*0002*/ 	.short	(.L_1 - .L_0)
	.align		4
.L_0:
        /*0004*/ 	.word	index@(_Z15rectifyParallelPhS_jj)
        /*0008*/ 	.word	0x0000000a


	//----- nvinfo : EIATTR_FRAME_SIZE
	.align		4
.L_1:
        /*000c*/ 	.byte	0x04, 0x11
        /*000e*/ 	.short	(.L_3 - .L_2)
	.align		4
.L_2:
        /*0010*/ 	.word	index@(_Z15rectifyParallelPhS_jj)
        /*0014*/ 	.word	0x00000000


	//----- nvinfo : EIATTR_MIN_STACK_SIZE
	.align		4
.L_3:
        /*0018*/ 	.byte	0x04, 0x12
        /*001a*/ 	.short	(.L_5 - .L_4)
	.align		4
.L_4:
        /*001c*/ 	.word	index@(_Z15rectifyParallelPhS_jj)
        /*0020*/ 	.word	0x00000000
.L_5:


//--------------------- .nv.compat                --------------------------
	.section	.nv.compat,"",@"SHT_CUDA_COMPAT_INFO"
	.align	4
        /*0000*/ 	.byte	0x02, 0x09, 0x00, 0x00, 0x02, 0x02, 0x01, 0x00, 0x02, 0x05, 0x05, 0x00, 0x03, 0x07, 0x01, 0x01
        /*0010*/ 	.byte	0x02, 0x03, 0x00, 0x00, 0x02, 0x06, 0x01, 0x00, 0x04, 0x0b, 0x08, 0x00, 0x09, 0x00, 0x00, 0x00
        /*0020*/ 	.byte	0x00, 0x00, 0x00, 0x00


//--------------------- .nv.info._Z15rectifyParallelPhS_jj --------------------------
	.section	.nv.info._Z15rectifyParallelPhS_jj,"",@"SHT_CUDA_INFO"
	.sectionflags	@""
	.align	4


	//----- nvinfo : EIATTR_CUDA_API_VERSION
	.align		4
        /*0000*/ 	.byte	0x04, 0x37
        /*0002*/ 	.short	(.L_7 - .L_6)
.L_6:
        /*0004*/ 	.word	0x00000082


	//----- nvinfo : EIATTR_KPARAM_INFO
	.align		4
.L_7:
        /*0008*/ 	.byte	0x04, 0x17
        /*000a*/ 	.short	(.L_9 - .L_8)
.L_8:
        /*000c*/ 	.word	0x00000000
        /*0010*/ 	.short	0x0003
        /*0012*/ 	.short	0x0014
        /*0014*/ 	.byte	0x00, 0xf0, 0x11, 0x00


	//----- nvinfo : EIATTR_KPARAM_INFO
	.align		4
.L_9:
        /*0018*/ 	.byte	0x04, 0x17
        /*001a*/ 	.short	(.L_11 - .L_10)
.L_10:
        /*001c*/ 	.word	0x00000000
        /*0020*/ 	.short	0x0002
        /*0022*/ 	.short	0x0010
        /*0024*/ 	.byte	0x00, 0xf0, 0x11, 0x00


	//----- nvinfo : EIATTR_KPARAM_INFO
	.align		4
.L_11:
        /*0028*/ 	.byte	0x04, 0x17
        /*002a*/ 	.short	(.L_13 - .L_12)
.L_12:
        /*002c*/ 	.word	0x00000000
        /*0030*/ 	.short	0x0001
        /*0032*/ 	.short	0x0008
        /*0034*/ 	.byte	0x00, 0xf5, 0x21, 0x00


	//----- nvinfo : EIATTR_KPARAM_INFO
	.align		4
.L_13:
        /*0038*/ 	.byte	0x04, 0x17
        /*003a*/ 	.short	(.L_15 - .L_14)
.L_14:
        /*003c*/ 	.word	0x00000000
        /*0040*/ 	.short	0x0000
        /*0042*/ 	.short	0x0000
        /*0044*/ 	.byte	0x00, 0xf5, 0x21, 0x00


	//----- nvinfo : EIATTR_SPARSE_MMA_MASK
	.align		4
.L_15:
        /*0048*/ 	.byte	0x03, 0x50
        /*004a*/ 	.short	0x0000


	//----- nvinfo : EIATTR_MAXREG_COUNT
	.align		4
        /*004c*/ 	.byte	0x03, 0x1b
        /*004e*/ 	.short	0x00ff


	//----- nvinfo : EIATTR_MERCURY_ISA_VERSION
	.align		4
        /*0050*/ 	.byte	0x03, 0x5f
        /*0052*/ 	.short	0x0101


	//----- nvinfo : EIATTR_VRC_CTA_INIT_COUNT
	.align		4
        /*0054*/ 	.byte	0x02, 0x4a
	.zero		1
	.zero		1


	//----- nvinfo : EIATTR_EXIT_INSTR_OFFSETS
	.align		4
        /*0058*/ 	.byte	0x04, 0x1c
        /*005a*/ 	.short	(.L_17 - .L_16)


	//   ....[0]....
.L_16:
        /*005c*/ 	.word	0x00000060


	//   ....[1]....
        /*0060*/ 	.word	0x00000150


	//----- nvinfo : EIATTR_CRS_STACK_SIZE
	.align		4
.L_17:
        /*0064*/ 	.byte	0x04, 0x1e
        /*0066*/ 	.short	(.L_19 - .L_18)
.L_18:
        /*0068*/ 	.word	0x00000000


	//----- nvinfo : EIATTR_CBANK_PARAM_SIZE
	.align		4
.L_19:
        /*006c*/ 	.byte	0x03, 0x19
        /*006e*/ 	.short	0x0018


	//----- nvinfo : EIATTR_PARAM_CBANK
	.align		4
        /*0070*/ 	.byte	0x04, 0x0a
        /*0072*/ 	.short	(.L_21 - .L_20)
	.align		4
.L_20:
        /*0074*/ 	.word	index@(.nv.constant0._Z15rectifyParallelPhS_jj)
        /*0078*/ 	.short	0x0380
        /*007a*/ 	.short	0x0018


	//----- nvinfo : EIATTR_SW_WAR
	.align		4
.L_21:
        /*007c*/ 	.byte	0x04, 0x36
        /*007e*/ 	.short	(.L_23 - .L_22)
.L_22:
        /*0080*/ 	.word	0x00000008
.L_23:


//--------------------- .nv.callgraph             --------------------------
	.section	.nv.callgraph,"",@"SHT_CUDA_CALLGRAPH"
	.align	4
	.sectionentsize	8
	.align		4
        /*0000*/ 	.word	0x00000000
	.align		4
        /*0004*/ 	.word	0xffffffff
	.align		4
        /*0008*/ 	.word	0x00000000
	.align		4
        /*000c*/ 	.word	0xfffffffe
	.align		4
        /*0010*/ 	.word	0x00000000
	.align		4
        /*0014*/ 	.word	0xfffffffd
	.align		4
        /*0018*/ 	.word	0x00000000
	.align		4
        /*001c*/ 	.word	0xfffffffc


//--------------------- .text._Z15rectifyParallelPhS_jj --------------------------
	.section	.text._Z15rectifyParallelPhS_jj,"ax",@progbits
	.align	128
        .global         _Z15rectifyParallelPhS_jj
        .type           _Z15rectifyParallelPhS_jj,@function
        .size           _Z15rectifyParallelPhS_jj,(.L_x_2 - _Z15rectifyParallelPhS_jj)
        .other          _Z15rectifyParallelPhS_jj,@"STO_CUDA_ENTRY STV_DEFAULT"
_Z15rectifyParallelPhS_jj:
.text._Z15rectifyParallelPhS_jj:
[----:B------:R-:W-:Y:S01]  /*0000*/  LDC R1, c[0x0][0x37c] ;  /* 0x0000df00ff017b82 */ /* 0x000fe20000000800 */
[----:B------:R-:W0:Y:S01]  /*0010*/  S2R R0, SR_TID.X ;  /* 0x0000000000007919 */ /* 0x000e220000002100 */
[----:B------:R-:W0:Y:S01]  /*0020*/  LDCU UR4, c[0x0][0x394] ;  /* 0x00007280ff0477ac */ /* 0x000e220008000800 */
[----:B------:R-:W1:Y:S01]  /*0030*/  LDCU UR5, c[0x0][0x390] ;  /* 0x00007200ff0577ac */ /* 0x000e620008000800 */
[----:B------:R-:W2:Y:S01]  /*0040*/  LDCU.128 UR8, c[0x0][0x380] ;  /* 0x00007000ff0877ac */ /* 0x000ea20008000c00 */
[----:B0-----:R-:W-:-:S13]  /*0050*/  ISETP.GE.U32.AND P0, PT, R0, UR4, PT ;  /* 0x0000000400007c0c */ /* 0x001fda000bf06070 */
[----:B-12---:R-:W-:Y:S05]  /*0060*/  @P0 EXIT ;  /* 0x000000000000094d */ /* 0x006fea0003800000 */
[----:B------:R-:W0:Y:S02]  /*0070*/  LDC.64 R6, c[0x0][0x358] ;  /* 0x0000d600ff067b82 */ /* 0x000e240000000a00 */
.L_x_0:
[----:B0-----:R-:W-:Y:S02]  /*0080*/  R2UR UR6, R6 ;  /* 0x00000000060672ca */ /* 0x001fe400000e0000 */
[----:B------:R-:W-:Y:S02]  /*0090*/  R2UR UR7, R7 ;  /* 0x00000000070772ca */ /* 0x000fe400000e0000 */
[----:B-1----:R-:W-:Y:S02]  /*00a0*/  SHF.R.S32.HI R5, RZ, 0x1f, R0 ;  /* 0x0000001fff057819 */ /* 0x002fe40000011400 */
[----:B------:R-:W-:-:S04]  /*00b0*/  IADD3 R2, P0, PT, R0, UR8, RZ ;  /* 0x0000000800027c10 */ /* 0x000fc8000ff1e0ff */
[----:B------:R-:W-:-:S05]  /*00c0*/  IADD3.X R3, PT, PT, R5, UR9, RZ, P0, !PT ;  /* 0x0000000905037c10 */ /* 0x000fca00087fe4ff */
[----:B------:R-:W2:Y:S01]  /*00d0*/  LDG.E.U8 R2, desc[UR6][R2.64] ;  /* 0x0000000602027981 */ /* 0x000ea2000c1e1100 */
[C---:B------:R-:W-:Y:S01]  /*00e0*/  IADD3 R4, P0, PT, R0.reuse, UR10, RZ ;  /* 0x0000000a00047c10 */ /* 0x040fe2000ff1e0ff */
[----:B------:R-:W-:-:S03]  /*00f0*/  VIADD R0, R0, UR5 ;  /* 0x0000000500007c36 */ /* 0x000fc60008000000 */
[----:B------:R-:W-:Y:S02]  /*0100*/  IADD3.X R5, PT, PT, R5, UR11, RZ, P0, !PT ;  /* 0x0000000b05057c10 */ /* 0x000fe400087fe4ff */
[----:B------:R-:W-:Y:S02]  /*0110*/  ISETP.GE.U32.AND P0, PT, R0, UR4, PT ;  /* 0x0000000400007c0c */ /* 0x000fe4000bf06070 */
[----:B--2---:R-:W-:-:S05]  /*0120*/  VIMNMX.U16x2 R3, PT, PT, R2, 0x7f007f, !PT ;  /* 0x007f007f02037848 */ /* 0x004fca0007fe0200 */
[----:B------:R1:W-:Y:S06]  /*0130*/  STG.E.U8 desc[UR6][R4.64], R3 ;  /* 0x0000000304007986 */ /* 0x0003ec000c101106 */
[----:B------:R-:W-:Y:S05]  /*0140*/  @!P0 BRA `(.L_x_0) ;  /* 0xfffffffc00cc8947 */ /* 0x000fea000383ffff */
[----:B------:R-:W-:Y:S05]  /*0150*/  EXIT ;  /* 0x000000000000794d */ /* 0x000fea0003800000 */
.L_x_1:
[----:B------:R-:W-:-:S00]  /*0160*/  BRA `(.L_x_1) ;  /* 0xfffffffc00fc7947 */ /* 0x000fc0000383ffff */
[----:B------:R-:W-:-:S00]  /*0170*/  NOP ;  /* 0x0000000000007918 */ /* 0x000fc00000000000 */
        /* <DEDUP_REMOVED lines=8> */
.L_x_2:


//--------------------- .nv.shared.reserved.0     --------------------------
	.section	.nv.shared.reserved.0,"aw",@nobits
	.weak		__nv_reservedSMEM_offset_0_alias
	.size		__nv_reservedSMEM_offset_0_alias, 0, 64
	.other		__nv_reservedSMEM_offset_0_alias,@"STO_CUDA_RESERVED_SHARED STV_DEFAULT"
__nv_reservedSMEM_offset_0_alias:
	.zero		0
	.zero		64


//--------------------- .nv.constant0._Z15rectifyParallelPhS_jj --------------------------
	.section	.nv.constant0._Z15rectifyParallelPhS_jj,"a",@progbits
	.sectionflags	@""
	.align	4
.nv.constant0._Z15rectifyParallelPhS_jj:
	.zero		920


//--------------------- SYMBOLS --------------------------

	.type		.nv.reservedSmem.offset0,@object
	.size		.nv.reservedSmem.offset0,0x4
